//
// Generated by NVIDIA NVVM Compiler
//
// Compiler Build ID: CL-36424714
// Cuda compilation tools, release 13.0, V13.0.88
// Based on NVVM 20.0.0
//

.version 9.0
.target sm_100
.address_size 64

	// .globl	_Z17stencil_1d_sharedPiS_
.extern .shared .align 16 .b8 temp[];

.visible .entry _Z17stencil_1d_sharedPiS_(
	.param .u64 .ptr .align 1 _Z17stencil_1d_sharedPiS__param_0,
	.param .u64 .ptr .align 1 _Z17stencil_1d_sharedPiS__param_1
)
{
	.reg .pred 	%p<2>;
	.reg .b32 	%r<27>;
	.reg .b64 	%rd<11>;

	ld.param.u64 	%rd4, [_Z17stencil_1d_sharedPiS__param_0];
	ld.param.u64 	%rd3, [_Z17stencil_1d_sharedPiS__param_1];
	cvta.to.global.u64 	%rd1, %rd4;
	mov.u32 	%r4, %tid.x;
	mov.u32 	%r5, %ctaid.x;
	mov.u32 	%r1, %ntid.x;
	mad.lo.s32 	%r2, %r5, %r1, %r4;
	mul.wide.s32 	%rd5, %r2, 4;
	add.s64 	%rd2, %rd1, %rd5;
	ld.global.u32 	%r6, [%rd2];
	shl.b32 	%r7, %r4, 2;
	mov.u32 	%r8, temp;
	add.s32 	%r3, %r8, %r7;
	st.shared.u32 	[%r3+12], %r6;
	setp.gt.u32 	%p1, %r4, 2;
	@%p1 bra 	$L__BB0_2;
	ld.global.u32 	%r9, [%rd2+-12];
	st.shared.u32 	[%r3], %r9;
	add.s32 	%r10, %r2, %r1;
	mul.wide.u32 	%rd6, %r10, 4;
	add.s64 	%rd7, %rd1, %rd6;
	ld.global.u32 	%r11, [%rd7];
	shl.b32 	%r12, %r1, 2;
	add.s32 	%r13, %r3, %r12;
	st.shared.u32 	[%r13+12], %r11;
$L__BB0_2:
	bar.sync 	0;
	ld.shared.u32 	%r14, [%r3];
	ld.shared.u32 	%r15, [%r3+4];
	add.s32 	%r16, %r15, %r14;
	ld.shared.u32 	%r17, [%r3+8];
	add.s32 	%r18, %r17, %r16;
	ld.shared.u32 	%r19, [%r3+12];
	add.s32 	%r20, %r19, %r18;
	ld.shared.u32 	%r21, [%r3+16];
	add.s32 	%r22, %r21, %r20;
	ld.shared.u32 	%r23, [%r3+20];
	add.s32 	%r24, %r23, %r22;
	ld.shared.u32 	%r25, [%r3+24];
	add.s32 	%r26, %r25, %r24;
	cvta.to.global.u64 	%rd8, %rd3;
	add.s64 	%rd10, %rd8, %rd5;
	st.global.u32 	[%rd10], %r26;
	ret;

}
	// .globl	_Z17stencil_1d_globalPKiPi
.visible .entry _Z17stencil_1d_globalPKiPi(
	.param .u64 .ptr .align 1 _Z17stencil_1d_globalPKiPi_param_0,
	.param .u64 .ptr .align 1 _Z17stencil_1d_globalPKiPi_param_1
)
{
	.reg .b32 	%r<18>;
	.reg .b64 	%rd<8>;

	ld.param.u64 	%rd1, [_Z17stencil_1d_globalPKiPi_param_0];
	ld.param.u64 	%rd2, [_Z17stencil_1d_globalPKiPi_param_1];
	mov.u32 	%r1, %tid.x;
	mov.u32 	%r2, %ctaid.x;
	mov.u32 	%r3, %ntid.x;
	mad.lo.s32 	%r4, %r2, %r3, %r1;
	cvta.to.global.u64 	%rd3, %rd1;
	mul.wide.s32 	%rd4, %r4, 4;
	add.s64 	%rd5, %rd3, %rd4;
	ld.global.u32 	%r5, [%rd5+-12];
	ld.global.u32 	%r6, [%rd5+-8];
	add.s32 	%r7, %r6, %r5;
	ld.global.u32 	%r8, [%rd5+-4];
	add.s32 	%r9, %r8, %r7;
	ld.global.u32 	%r10, [%rd5];
	add.s32 	%r11, %r10, %r9;
	ld.global.u32 	%r12, [%rd5+4];
	add.s32 	%r13, %r12, %r11;
	ld.global.u32 	%r14, [%rd5+8];
	add.s32 	%r15, %r14, %r13;
	ld.global.u32 	%r16, [%rd5+12];
	add.s32 	%r17, %r16, %r15;
	cvta.to.global.u64 	%rd6, %rd2;
	add.s64 	%rd7, %rd6, %rd4;
	st.global.u32 	[%rd7], %r17;
	ret;

}


// ===== COMPILED SASS (sm_100) =====

	.target	sm_100

	.elftype	@"ET_EXEC"


//--------------------- .note.nv.tkinfo           --------------------------
	.section	.note.nv.tkinfo,"",@"SHT_NOTE"
	.sectionflags	@"SHF_NOTE_NV_TKINFO"
	.tkinfo
        /*0018*/ 	.word	0x00000002
        /*0030*/ 	.string	""
        /*0030*/ 	.string	"ptxas"
        /*0030*/ 	.string	"Cuda compilation tools, release 13.0, V13.0.88"
        /*0030*/ 	.string	"Build cuda_13.0.r13.0/compiler.36424714_0"
        /*0030*/ 	.string	"-arch sm_100 -m 64 "



//--------------------- .note.nv.cuinfo           --------------------------
	.section	.note.nv.cuinfo,"",@"SHT_NOTE"
	.sectionflags	@"SHF_NOTE_NV_CUINFO"
        /*0018*/ 	.short	0x0002
        /*001a*/ 	.short	0x0064
        /*001c*/ 	.short	0x0082
	.zero		2


//--------------------- .nv.info                  --------------------------
	.section	.nv.info,"",@"SHT_CUDA_INFO"
	.align	4


	//----- nvinfo : EIATTR_REGCOUNT
	.align		4
        /*0000*/ 	.byte	0x04, 0x2f
        /*0002*/ 	.short	(.L_1 - .L_0)
	.align		4
.L_0:
        /*0004*/ 	.word	index@(_Z17stencil_1d_sharedPiS_)
        /*0008*/ 	.word	0x00000012


	//----- nvinfo : EIATTR_FRAME_SIZE
	.align		4
.L_1:
        /*000c*/ 	.byte	0x04, 0x11
        /*000e*/ 	.short	(.L_3 - .L_2)
	.align		4
.L_2:
        /*0010*/ 	.word	index@(_Z17stencil_1d_sharedPiS_)
        /*0014*/ 	.word	0x00000000


	//----- nvinfo : EIATTR_REGCOUNT
	.align		4
.L_3:
        /*0018*/ 	.byte	0x04, 0x2f
        /*001a*/ 	.short	(.L_5 - .L_4)
	.align		4
.L_4:
        /*001c*/ 	.word	index@(_Z17stencil_1d_globalPKiPi)
        /*0020*/ 	.word	0x00000010


	//----- nvinfo : EIATTR_FRAME_SIZE
	.align		4
.L_5:
        /*0024*/ 	.byte	0x04, 0x11
        /*0026*/ 	.short	(.L_7 - .L_6)
	.align		4
.L_6:
        /*0028*/ 	.word	index@(_Z17stencil_1d_globalPKiPi)
        /*002c*/ 	.word	0x00000000


	//----- nvinfo : EIATTR_MIN_STACK_SIZE
	.align		4
.L_7:
        /*0030*/ 	.byte	0x04, 0x12
        /*0032*/ 	.short	(.L_9 - .L_8)
	.align		4
.L_8:
        /*0034*/ 	.word	index@(_Z17stencil_1d_globalPKiPi)
        /*0038*/ 	.word	0x00000000


	//----- nvinfo : EIATTR_MIN_STACK_SIZE
	.align		4
.L_9:
        /*003c*/ 	.byte	0x04, 0x12
        /*003e*/ 	.short	(.L_11 - .L_10)
	.align		4
.L_10:
        /*0040*/ 	.word	index@(_Z17stencil_1d_sharedPiS_)
        /*0044*/ 	.word	0x00000000
.L_11:


//--------------------- .nv.compat                --------------------------
	.section	.nv.compat,"",@"SHT_CUDA_COMPAT_INFO"
	.align	4
        /*0000*/ 	.byte	0x02, 0x09, 0x00, 0x00, 0x02, 0x02, 0x01, 0x00, 0x02, 0x05, 0x05, 0x00, 0x03, 0x07, 0x01, 0x01
        /*0010*/ 	.byte	0x02, 0x03, 0x00, 0x00, 0x02, 0x06, 0x01, 0x00, 0x04, 0x0b, 0x08, 0x00, 0x09, 0x00, 0x00, 0x00
        /*0020*/ 	.byte	0x00, 0x00, 0x00, 0x00


//--------------------- .nv.info._Z17stencil_1d_globalPKiPi --------------------------
	.section	.nv.info._Z17stencil_1d_globalPKiPi,"",@"SHT_CUDA_INFO"
	.sectionflags	@""
	.align	4


	//----- nvinfo : EIATTR_CUDA_API_VERSION
	.align		4
        /*0000*/ 	.byte	0x04, 0x37
        /*0002*/ 	.short	(.L_13 - .L_12)
.L_12:
        /*0004*/ 	.word	0x00000082


	//----- nvinfo : EIATTR_KPARAM_INFO
	.align		4
.L_13:
        /*0008*/ 	.byte	0x04, 0x17
        /*000a*/ 	.short	(.L_15 - .L_14)
.L_14:
        /*000c*/ 	.word	0x00000000
        /*0010*/ 	.short	0x0001
        /*0012*/ 	.short	0x0008
        /*0014*/ 	.byte	0x00, 0xf5, 0x21, 0x00


	//----- nvinfo : EIATTR_KPARAM_INFO
	.align		4
.L_15:
        /*0018*/ 	.byte	0x04, 0x17
        /*001a*/ 	.short	(.L_17 - .L_16)
.L_16:
        /*001c*/ 	.word	0x00000000
        /*0020*/ 	.short	0x0000
        /*0022*/ 	.short	0x0000
        /*0024*/ 	.byte	0x00, 0xf5, 0x21, 0x00


	//----- nvinfo : EIATTR_SPARSE_MMA_MASK
	.align		4
.L_17:
        /*0028*/ 	.byte	0x03, 0x50
        /*002a*/ 	.short	0x0000


	//----- nvinfo : EIATTR_MAXREG_COUNT
	.align		4
        /*002c*/ 	.byte	0x03, 0x1b
        /*002e*/ 	.short	0x00ff


	//----- nvinfo : EIATTR_MERCURY_ISA_VERSION
	.align		4
        /*0030*/ 	.byte	0x03, 0x5f
        /*0032*/ 	.short	0x0101


	//----- nvinfo : EIATTR_VRC_CTA_INIT_COUNT
	.align		4
        /*0034*/ 	.byte	0x02, 0x4a
	.zero		1
	.zero		1


	//----- nvinfo : EIATTR_EXIT_INSTR_OFFSETS
	.align		4
        /*0038*/ 	.byte	0x04, 0x1c
        /*003a*/ 	.short	(.L_19 - .L_18)


	//   ....[0]....
.L_18:
        /*003c*/ 	.word	0x00000150


	//----- nvinfo : EIATTR_CBANK_PARAM_SIZE
	.align		4
.L_19:
        /*0040*/ 	.byte	0x03, 0x19
        /*0042*/ 	.short	0x0010


	//----- nvinfo : EIATTR_PARAM_CBANK
	.align		4
        /*0044*/ 	.byte	0x04, 0x0a
        /*0046*/ 	.short	(.L_21 - .L_20)
	.align		4
.L_20:
        /*0048*/ 	.word	index@(.nv.constant0._Z17stencil_1d_globalPKiPi)
        /*004c*/ 	.short	0x0380
        /*004e*/ 	.short	0x0010


	//----- nvinfo : EIATTR_SW_WAR
	.align		4
.L_21:
        /*0050*/ 	.byte	0x04, 0x36
        /*0052*/ 	.short	(.L_23 - .L_22)
.L_22:
        /*0054*/ 	.word	0x00000008
.L_23:


//--------------------- .nv.info._Z17stencil_1d_sharedPiS_ --------------------------
	.section	.nv.info._Z17stencil_1d_sharedPiS_,"",@"SHT_CUDA_INFO"
	.sectionflags	@""
	.align	4


	//----- nvinfo : EIATTR_CUDA_API_VERSION
	.align		4
        /*0000*/ 	.byte	0x04, 0x37
        /*0002*/ 	.short	(.L_25 - .L_24)
.L_24:
        /*0004*/ 	.word	0x00000082


	//----- nvinfo : EIATTR_KPARAM_INFO
	.align		4
.L_25:
        /*0008*/ 	.byte	0x04, 0x17
        /*000a*/ 	.short	(.L_27 - .L_26)
.L_26:
        /*000c*/ 	.word	0x00000000
        /*0010*/ 	.short	0x0001
        /*0012*/ 	.short	0x0008
        /*0014*/ 	.byte	0x00, 0xf5, 0x21, 0x00


	//----- nvinfo : EIATTR_KPARAM_INFO
	.align		4
.L_27:
        /*0018*/ 	.byte	0x04, 0x17
        /*001a*/ 	.short	(.L_29 - .L_28)
.L_28:
        /*001c*/ 	.word	0x00000000
        /*0020*/ 	.short	0x0000
        /*0022*/ 	.short	0x0000
        /*0024*/ 	.byte	0x00, 0xf5, 0x21, 0x00


	//----- nvinfo : EIATTR_SPARSE_MMA_MASK
	.align		4
.L_29:
        /*0028*/ 	.byte	0x03, 0x50
        /*002a*/ 	.short	0x0000


	//----- nvinfo : EIATTR_MAXREG_COUNT
	.align		4
        /*002c*/ 	.byte	0x03, 0x1b
        /*002e*/ 	.short	0x00ff


	//----- nvinfo : EIATTR_NUM_BARRIERS
	.align		4
        /*0030*/ 	.byte	0x02, 0x4c
        /*0032*/ 	.byte	0x01
	.zero		1


	//----- nvinfo : EIATTR_MERCURY_ISA_VERSION
	.align		4
        /*0034*/ 	.byte	0x03, 0x5f
        /*0036*/ 	.short	0x0101


	//----- nvinfo : EIATTR_VRC_CTA_INIT_COUNT
	.align		4
        /*0038*/ 	.byte	0x02, 0x4a
	.zero		1
	.zero		1


	//----- nvinfo : EIATTR_EXIT_INSTR_OFFSETS
	.align		4
        /*003c*/ 	.byte	0x04, 0x1c
        /*003e*/ 	.short	(.L_31 - .L_30)


	//   ....[0]....
.L_30:
        /*0040*/ 	.word	0x00000240


	//----- nvinfo : EIATTR_CBANK_PARAM_SIZE
	.align		4
.L_31:
        /*0044*/ 	.byte	0x03, 0x19
        /*0046*/ 	.short	0x0010


	//----- nvinfo : EIATTR_PARAM_CBANK
	.align		4
        /*0048*/ 	.byte	0x04, 0x0a
        /*004a*/ 	.short	(.L_33 - .L_32)
	.align		4
.L_32:
        /*004c*/ 	.word	index@(.nv.constant0._Z17stencil_1d_sharedPiS_)
        /*0050*/ 	.short	0x0380
        /*0052*/ 	.short	0x0010


	//----- nvinfo : EIATTR_SW_WAR
	.align		4
.L_33:
        /*0054*/ 	.byte	0x04, 0x36
        /*0056*/ 	.short	(.L_35 - .L_34)
.L_34:
        /*0058*/ 	.word	0x00000008
.L_35:


//--------------------- .nv.callgraph             --------------------------
	.section	.nv.callgraph,"",@"SHT_CUDA_CALLGRAPH"
	.align	4
	.sectionentsize	8
	.align		4
        /*0000*/ 	.word	0x00000000
	.align		4
        /*0004*/ 	.word	0xffffffff
	.align		4
        /*0008*/ 	.word	0x00000000
	.align		4
        /*000c*/ 	.word	0xfffffffe
	.align		4
        /*0010*/ 	.word	0x00000000
	.align		4
        /*0014*/ 	.word	0xfffffffd
	.align		4
        /*0018*/ 	.word	0x00000000
	.align		4
        /*001c*/ 	.word	0xfffffffc


//--------------------- .text._Z17stencil_1d_globalPKiPi --------------------------
	.section	.text._Z17stencil_1d_globalPKiPi,"ax",@progbits
	.align	128
        .global         _Z17stencil_1d_globalPKiPi
        .type           _Z17stencil_1d_globalPKiPi,@function
        .size           _Z17stencil_1d_globalPKiPi,(.L_x_2 - _Z17stencil_1d_globalPKiPi)
        .other          _Z17stencil_1d_globalPKiPi,@"STO_CUDA_ENTRY STV_DEFAULT"
_Z17stencil_1d_globalPKiPi:
.text._Z17stencil_1d_globalPKiPi:
[----:B------:R-:W-:Y:S01]  /*0000*/  LDC R1, c[0x0][0x37c] ;  /* 0x0000df00ff017b82 */ /* 0x000fe20000000800 */
[----:B------:R-:W0:Y:S07]  /*0010*/  S2R R7, SR_TID.X ;  /* 0x0000000000077919 */ /* 0x000e2e0000002100 */
[----:B------:R-:W0:Y:S01]  /*0020*/  S2UR UR6, SR_CTAID.X ;  /* 0x00000000000679c3 */ /* 0x000e220000002500 */
[----:B------:R-:W1:Y:S07]  /*0030*/  LDCU.64 UR4, c[0x0][0x358] ;  /* 0x00006b00ff0477ac */ /* 0x000e6e0008000a00 */
[----:B------:R-:W0:Y:S08]  /*0040*/  LDC R0, c[0x0][0x360] ;  /* 0x0000d800ff007b82 */ /* 0x000e300000000800 */
[----:B------:R-:W2:Y:S08]  /*0050*/  LDC.64 R2, c[0x0][0x380] ;  /* 0x0000e000ff027b82 */ /* 0x000eb00000000a00 */
[----:B------:R-:W3:Y:S01]  /*0060*/  LDC.64 R4, c[0x0][0x388] ;  /* 0x0000e200ff047b82 */ /* 0x000ee20000000a00 */
[----:B0-----:R-:W-:-:S04]  /*0070*/  IMAD R7, R0, UR6, R7 ;  /* 0x0000000600077c24 */ /* 0x001fc8000f8e0207 */
[----:B--2---:R-:W-:-:S05]  /*0080*/  IMAD.WIDE R2, R7, 0x4, R2 ;  /* 0x0000000407027825 */ /* 0x004fca00078e0202 */
[----:B-1----:R-:W2:Y:S04]  /*0090*/  LDG.E R0, desc[UR4][R2.64+-0xc] ;  /* 0xfffff40402007981 */ /* 0x002ea8000c1e1900 */
[----:B------:R-:W2:Y:S04]  /*00a0*/  LDG.E R9, desc[UR4][R2.64+-0x8] ;  /* 0xfffff80402097981 */ /* 0x000ea8000c1e1900 */
[----:B------:R-:W2:Y:S04]  /*00b0*/  LDG.E R6, desc[UR4][R2.64+-0x4] ;  /* 0xfffffc0402067981 */ /* 0x000ea8000c1e1900 */
[----:B------:R-:W4:Y:S04]  /*00c0*/  LDG.E R11, desc[UR4][R2.64] ;  /* 0x00000004020b7981 */ /* 0x000f28000c1e1900 */
[----:B------:R-:W4:Y:S04]  /*00d0*/  LDG.E R8, desc[UR4][R2.64+0x4] ;  /* 0x0000040402087981 */ /* 0x000f28000c1e1900 */
[----:B------:R-:W5:Y:S04]  /*00e0*/  LDG.E R13, desc[UR4][R2.64+0x8] ;  /* 0x00000804020d7981 */ /* 0x000f68000c1e1900 */
[----:B------:R-:W5:Y:S01]  /*00f0*/  LDG.E R10, desc[UR4][R2.64+0xc] ;  /* 0x00000c04020a7981 */ /* 0x000f62000c1e1900 */
[----:B---3--:R-:W-:Y:S01]  /*0100*/  IMAD.WIDE R4, R7, 0x4, R4 ;  /* 0x0000000407047825 */ /* 0x008fe200078e0204 */
[----:B--2---:R-:W-:-:S04]  /*0110*/  IADD3 R0, PT, PT, R6, R9, R0 ;  /* 0x0000000906007210 */ /* 0x004fc80007ffe000 */
[----:B----4-:R-:W-:-:S04]  /*0120*/  IADD3 R0, PT, PT, R8, R11, R0 ;  /* 0x0000000b08007210 */ /* 0x010fc80007ffe000 */
[----:B-----5:R-:W-:-:S05]  /*0130*/  IADD3 R13, PT, PT, R10, R13, R0 ;  /* 0x0000000d0a0d7210 */ /* 0x020fca0007ffe000 */
[----:B------:R-:W-:Y:S01]  /*0140*/  STG.E desc[UR4][R4.64], R13 ;  /* 0x0000000d04007986 */ /* 0x000fe2000c101904 */
[----:B------:R-:W-:Y:S05]  /*0150*/  EXIT ;  /* 0x000000000000794d */ /* 0x000fea0003800000 */
.L_x_0:
[----:B------:R-:W-:-:S00]  /*0160*/  BRA `(.L_x_0) ;  /* 0xfffffffc00fc7947 */ /* 0x000fc0000383ffff */
[----:B------:R-:W-:-:S00]  /*0170*/  NOP ;  /* 0x0000000000007918 */ /* 0x000fc00000000000 */
        /* <DEDUP_REMOVED lines=8> */
.L_x_2:


//--------------------- .text._Z17stencil_1d_sharedPiS_ --------------------------
	.section	.text._Z17stencil_1d_sharedPiS_,"ax",@progbits
	.align	128
        .global         _Z17stencil_1d_sharedPiS_
        .type           _Z17stencil_1d_sharedPiS_,@function
        .size           _Z17stencil_1d_sharedPiS_,(.L_x_3 - _Z17stencil_1d_sharedPiS_)
        .other          _Z17stencil_1d_sharedPiS_,@"STO_CUDA_ENTRY STV_DEFAULT"
_Z17stencil_1d_sharedPiS_:
.text._Z17stencil_1d_sharedPiS_:
[----:B------:R-:W-:Y:S01]  /*0000*/  LDC R1, c[0x0][0x37c] ;  /* 0x0000df00ff017b82 */ /* 0x000fe20000000800 */
[----:B------:R-:W0:Y:S07]  /*0010*/  S2R R8, SR_TID.X ;  /* 0x0000000000087919 */ /* 0x000e2e0000002100 */
[----:B------:R-:W1:Y:S01]  /*0020*/  S2UR UR4, SR_CTAID.X ;  /* 0x00000000000479c3 */ /* 0x000e620000002500 */
[----:B------:R-:W2:Y:S07]  /*0030*/  LDCU.64 UR6, c[0x0][0x358] ;  /* 0x00006b00ff0677ac */ /* 0x000eae0008000a00 */
[----:B------:R-:W1:Y:S08]  /*0040*/  LDC R10, c[0x0][0x360] ;  /* 0x0000d800ff0a7b82 */ /* 0x000e700000000800 */
[----:B------:R-:W3:Y:S01]  /*0050*/  LDC.64 R4, c[0x0][0x380] ;  /* 0x0000e000ff047b82 */ /* 0x000ee20000000a00 */
[----:B0-----:R-:W-:Y:S01]  /*0060*/  ISETP.GT.U32.AND P0, PT, R8, 0x2, PT ;  /* 0x000000020800780c */ /* 0x001fe20003f04070 */
[----:B-1----:R-:W-:-:S04]  /*0070*/  IMAD R7, R10, UR4, R8 ;  /* 0x000000040a077c24 */ /* 0x002fc8000f8e0208 */
[----:B---3--:R-:W-:-:S08]  /*0080*/  IMAD.WIDE R2, R7, 0x4, R4 ;  /* 0x0000000407027825 */ /* 0x008fd000078e0204 */
[----:B------:R-:W-:Y:S01]  /*0090*/  @!P0 IMAD.IADD R9, R7, 0x1, R10 ;  /* 0x0000000107098824 */ /* 0x000fe200078e020a */
[----:B--2---:R-:W2:Y:S03]  /*00a0*/  LDG.E R0, desc[UR6][R2.64] ;  /* 0x0000000602007981 */ /* 0x004ea6000c1e1900 */
[----:B------:R-:W-:Y:S01]  /*00b0*/  @!P0 IMAD.WIDE.U32 R4, R9, 0x4, R4 ;  /* 0x0000000409048825 */ /* 0x000fe200078e0004 */
[----:B------:R0:W3:Y:S05]  /*00c0*/  @!P0 LDG.E R6, desc[UR6][R2.64+-0xc] ;  /* 0xfffff40602068981 */ /* 0x0000ea000c1e1900 */
[----:B------:R-:W4:Y:S01]  /*00d0*/  @!P0 LDG.E R4, desc[UR6][R4.64] ;  /* 0x0000000604048981 */ /* 0x000f22000c1e1900 */
[----:B------:R-:W1:Y:S01]  /*00e0*/  S2UR UR5, SR_CgaCtaId ;  /* 0x00000000000579c3 */ /* 0x000e620000008800 */
[----:B------:R-:W-:-:S07]  /*00f0*/  UMOV UR4, 0x400 ;  /* 0x0000040000047882 */ /* 0x000fce0000000000 */
[----:B0-----:R-:W0:Y:S01]  /*0100*/  LDC.64 R2, c[0x0][0x388] ;  /* 0x0000e200ff027b82 */ /* 0x001e220000000a00 */
[----:B-1----:R-:W-:-:S06]  /*0110*/  ULEA UR4, UR5, UR4, 0x18 ;  /* 0x0000000405047291 */ /* 0x002fcc000f8ec0ff */
[----:B------:R-:W-:-:S04]  /*0120*/  LEA R9, R8, UR4, 0x2 ;  /* 0x0000000408097c11 */ /* 0x000fc8000f8e10ff */
[----:B------:R-:W-:Y:S01]  /*0130*/  @!P0 LEA R11, R10, R9, 0x2 ;  /* 0x000000090a0b8211 */ /* 0x000fe200078e10ff */
[----:B0-----:R-:W-:Y:S01]  /*0140*/  IMAD.WIDE R2, R7, 0x4, R2 ;  /* 0x0000000407027825 */ /* 0x001fe200078e0202 */
[----:B--2---:R-:W-:Y:S04]  /*0150*/  STS [R9+0xc], R0 ;  /* 0x00000c0009007388 */ /* 0x004fe80000000800 */
[----:B---3--:R-:W-:Y:S04]  /*0160*/  @!P0 STS [R9], R6 ;  /* 0x0000000609008388 */ /* 0x008fe80000000800 */
[----:B----4-:R-:W-:Y:S01]  /*0170*/  @!P0 STS [R11+0xc], R4 ;  /* 0x00000c040b008388 */ /* 0x010fe20000000800 */
[----:B------:R-:W-:Y:S06]  /*0180*/  BAR.SYNC.DEFER_BLOCKING 0x0 ;  /* 0x0000000000007b1d */ /* 0x000fec0000010000 */
[----:B------:R-:W-:Y:S04]  /*0190*/  LDS R8, [R9] ;  /* 0x0000000009087984 */ /* 0x000fe80000000800 */
[----:B------:R-:W-:Y:S04]  /*01a0*/  LDS R5, [R9+0x4] ;  /* 0x0000040009057984 */ /* 0x000fe80000000800 */
[----:B------:R-:W0:Y:S04]  /*01b0*/  LDS R10, [R9+0x8] ;  /* 0x00000800090a7984 */ /* 0x000e280000000800 */
[----:B------:R-:W-:Y:S04]  /*01c0*/  LDS R12, [R9+0xc] ;  /* 0x00000c00090c7984 */ /* 0x000fe80000000800 */
[----:B------:R-:W1:Y:S04]  /*01d0*/  LDS R13, [R9+0x10] ;  /* 0x00001000090d7984 */ /* 0x000e680000000800 */
[----:B------:R-:W-:Y:S04]  /*01e0*/  LDS R14, [R9+0x14] ;  /* 0x00001400090e7984 */ /* 0x000fe80000000800 */
[----:B------:R-:W2:Y:S01]  /*01f0*/  LDS R15, [R9+0x18] ;  /* 0x00001800090f7984 */ /* 0x000ea20000000800 */
[----:B0-----:R-:W-:-:S04]  /*0200*/  IADD3 R5, PT, PT, R10, R5, R8 ;  /* 0x000000050a057210 */ /* 0x001fc80007ffe008 */
[----:B-1----:R-:W-:-:S04]  /*0210*/  IADD3 R5, PT, PT, R13, R12, R5 ;  /* 0x0000000c0d057210 */ /* 0x002fc80007ffe005 */
[----:B--2---:R-:W-:-:S05]  /*0220*/  IADD3 R5, PT, PT, R15, R14, R5 ;  /* 0x0000000e0f057210 */ /* 0x004fca0007ffe005 */
[----:B------:R-:W-:Y:S01]  /*0230*/  STG.E desc[UR6][R2.64], R5 ;  /* 0x0000000502007986 */ /* 0x000fe2000c101906 */
[----:B------:R-:W-:Y:S05]  /*0240*/  EXIT ;  /* 0x000000000000794d */ /* 0x000fea0003800000 */
.L_x_1:
        /* <DEDUP_REMOVED lines=11> */
.L_x_3:


//--------------------- .nv.shared._Z17stencil_1d_globalPKiPi --------------------------
	.section	.nv.shared._Z17stencil_1d_globalPKiPi,"aw",@nobits
	.sectionflags	@""
	.align	16
	.zero		1024


//--------------------- .nv.shared.reserved.0     --------------------------
	.section	.nv.shared.reserved.0,"aw",@nobits
	.weak		__nv_reservedSMEM_offset_0_alias
	.size		__nv_reservedSMEM_offset_0_alias, 0, 64
	.other		__nv_reservedSMEM_offset_0_alias,@"STO_CUDA_RESERVED_SHARED STV_DEFAULT"
__nv_reservedSMEM_offset_0_alias:
	.zero		0
	.zero		64


//--------------------- .nv.shared._Z17stencil_1d_sharedPiS_ --------------------------
	.section	.nv.shared._Z17stencil_1d_sharedPiS_,"aw",@nobits
	.sectionflags	@""
	.align	16
	.zero		1024


//--------------------- .nv.constant0._Z17stencil_1d_globalPKiPi --------------------------
	.section	.nv.constant0._Z17stencil_1d_globalPKiPi,"a",@progbits
	.sectionflags	@""
	.align	4
.nv.constant0._Z17stencil_1d_globalPKiPi:
	.zero		912


//--------------------- .nv.constant0._Z17stencil_1d_sharedPiS_ --------------------------
	.section	.nv.constant0._Z17stencil_1d_sharedPiS_,"a",@progbits
	.sectionflags	@""
	.align	4
.nv.constant0._Z17stencil_1d_sharedPiS_:
	.zero		912


//--------------------- SYMBOLS --------------------------

	.type		.nv.reservedSmem.offset0,@object
	.size		.nv.reservedSmem.offset0,0x4
	.type		.nv.reservedSmem.cap,@object
	.size		.nv.reservedSmem.cap,0x4
